//
// Generated by NVIDIA NVVM Compiler
//
// Compiler Build ID: CL-36424714
// Cuda compilation tools, release 13.0, V13.0.88
// Based on NVVM 20.0.0
//

.version 9.0
.target sm_100
.address_size 64

	// .globl	_Z9cudaMergePiS_iii

.visible .entry _Z9cudaMergePiS_iii(
	.param .u64 .ptr .align 1 _Z9cudaMergePiS_iii_param_0,
	.param .u64 .ptr .align 1 _Z9cudaMergePiS_iii_param_1,
	.param .u32 _Z9cudaMergePiS_iii_param_2,
	.param .u32 _Z9cudaMergePiS_iii_param_3,
	.param .u32 _Z9cudaMergePiS_iii_param_4
)
{
	.reg .pred 	%p<4>;
	.reg .b32 	%r<18>;
	.reg .b64 	%rd<9>;

	ld.param.u64 	%rd2, [_Z9cudaMergePiS_iii_param_0];
	ld.param.u64 	%rd3, [_Z9cudaMergePiS_iii_param_1];
	ld.param.u32 	%r7, [_Z9cudaMergePiS_iii_param_2];
	ld.param.u32 	%r6, [_Z9cudaMergePiS_iii_param_3];
	ld.param.u32 	%r8, [_Z9cudaMergePiS_iii_param_4];
	mov.u32 	%r9, %ctaid.x;
	mov.u32 	%r10, %ntid.x;
	mov.u32 	%r11, %tid.x;
	mad.lo.s32 	%r12, %r9, %r10, %r11;
	add.s32 	%r1, %r12, %r7;
	setp.ge.s32 	%p1, %r1, %r8;
	@%p1 bra 	$L__BB0_6;
	cvta.to.global.u64 	%rd4, %rd2;
	setp.ge.s32 	%p2, %r1, %r6;
	mul.wide.s32 	%rd5, %r1, 4;
	add.s64 	%rd1, %rd4, %rd5;
	mov.b32 	%r16, 2147483647;
	@%p2 bra 	$L__BB0_3;
	ld.global.u32 	%r16, [%rd1];
$L__BB0_3:
	setp.lt.s32 	%p3, %r1, %r6;
	mov.b32 	%r17, 2147483647;
	@%p3 bra 	$L__BB0_5;
	ld.global.u32 	%r17, [%rd1];
$L__BB0_5:
	min.s32 	%r15, %r16, %r17;
	cvta.to.global.u64 	%rd6, %rd3;
	add.s64 	%rd8, %rd6, %rd5;
	st.global.u32 	[%rd8], %r15;
$L__BB0_6:
	ret;

}


// ===== COMPILED SASS (sm_100) =====

	.target	sm_100

	.elftype	@"ET_EXEC"


//--------------------- .note.nv.tkinfo           --------------------------
	.section	.note.nv.tkinfo,"",@"SHT_NOTE"
	.sectionflags	@"SHF_NOTE_NV_TKINFO"
	.tkinfo
        /*0018*/ 	.word	0x00000002
        /*0030*/ 	.string	""
        /*0030*/ 	.string	"ptxas"
        /*0030*/ 	.string	"Cuda compilation tools, release 13.0, V13.0.88"
        /*0030*/ 	.string	"Build cuda_13.0.r13.0/compiler.36424714_0"
        /*0030*/ 	.string	"-arch sm_100 -m 64 "



//--------------------- .note.nv.cuinfo           --------------------------
	.section	.note.nv.cuinfo,"",@"SHT_NOTE"
	.sectionflags	@"SHF_NOTE_NV_CUINFO"
        /*0018*/ 	.short	0x0002
        /*001a*/ 	.short	0x0064
        /*001c*/ 	.short	0x0082
	.zero		2


//--------------------- .nv.info                  --------------------------
	.section	.nv.info,"",@"SHT_CUDA_INFO"
	.align	4


	//----- nvinfo : EIATTR_REGCOUNT
	.align		4
        /*0000*/ 	.byte	0x04, 0x2f
        /*0002*/ 	.short	(.L_1 - .L_0)
	.align		4
.L_0:
        /*0004*/ 	.word	index@(_Z9cudaMergePiS_iii)
        /*0008*/ 	.word	0x0000000c


	//----- nvinfo : EIATTR_FRAME_SIZE
	.align		4
.L_1:
        /*000c*/ 	.byte	0x04, 0x11
        /*000e*/ 	.short	(.L_3 - .L_2)
	.align		4
.L_2:
        /*0010*/ 	.word	index@(_Z9cudaMergePiS_iii)
        /*0014*/ 	.word	0x00000000


	//----- nvinfo : EIATTR_MIN_STACK_SIZE
	.align		4
.L_3:
        /*0018*/ 	.byte	0x04, 0x12
        /*001a*/ 	.short	(.L_5 - .L_4)
	.align		4
.L_4:
        /*001c*/ 	.word	index@(_Z9cudaMergePiS_iii)
        /*0020*/ 	.word	0x00000000
.L_5:


//--------------------- .nv.compat                --------------------------
	.section	.nv.compat,"",@"SHT_CUDA_COMPAT_INFO"
	.align	4
        /*0000*/ 	.byte	0x02, 0x09, 0x00, 0x00, 0x02, 0x02, 0x01, 0x00, 0x02, 0x05, 0x05, 0x00, 0x03, 0x07, 0x01, 0x01
        /*0010*/ 	.byte	0x02, 0x03, 0x00, 0x00, 0x02, 0x06, 0x01, 0x00, 0x04, 0x0b, 0x08, 0x00, 0x09, 0x00, 0x00, 0x00
        /*0020*/ 	.byte	0x00, 0x00, 0x00, 0x00


//--------------------- .nv.info._Z9cudaMergePiS_iii --------------------------
	.section	.nv.info._Z9cudaMergePiS_iii,"",@"SHT_CUDA_INFO"
	.sectionflags	@""
	.align	4


	//----- nvinfo : EIATTR_CUDA_API_VERSION
	.align		4
        /*0000*/ 	.byte	0x04, 0x37
        /*0002*/ 	.short	(.L_7 - .L_6)
.L_6:
        /*0004*/ 	.word	0x00000082


	//----- nvinfo : EIATTR_KPARAM_INFO
	.align		4
.L_7:
        /*0008*/ 	.byte	0x04, 0x17
        /*000a*/ 	.short	(.L_9 - .L_8)
.L_8:
        /*000c*/ 	.word	0x00000000
        /*0010*/ 	.short	0x0004
        /*0012*/ 	.short	0x0018
        /*0014*/ 	.byte	0x00, 0xf0, 0x11, 0x00


	//----- nvinfo : EIATTR_KPARAM_INFO
	.align		4
.L_9:
        /*0018*/ 	.byte	0x04, 0x17
        /*001a*/ 	.short	(.L_11 - .L_10)
.L_10:
        /*001c*/ 	.word	0x00000000
        /*0020*/ 	.short	0x0003
        /*0022*/ 	.short	0x0014
        /*0024*/ 	.byte	0x00, 0xf0, 0x11, 0x00


	//----- nvinfo : EIATTR_KPARAM_INFO
	.align		4
.L_11:
        /*0028*/ 	.byte	0x04, 0x17
        /*002a*/ 	.short	(.L_13 - .L_12)
.L_12:
        /*002c*/ 	.word	0x00000000
        /*0030*/ 	.short	0x0002
        /*0032*/ 	.short	0x0010
        /*0034*/ 	.byte	0x00, 0xf0, 0x11, 0x00


	//----- nvinfo : EIATTR_KPARAM_INFO
	.align		4
.L_13:
        /*0038*/ 	.byte	0x04, 0x17
        /*003a*/ 	.short	(.L_15 - .L_14)
.L_14:
        /*003c*/ 	.word	0x00000000
        /*0040*/ 	.short	0x0001
        /*0042*/ 	.short	0x0008
        /*0044*/ 	.byte	0x00, 0xf5, 0x21, 0x00


	//----- nvinfo : EIATTR_KPARAM_INFO
	.align		4
.L_15:
        /*0048*/ 	.byte	0x04, 0x17
        /*004a*/ 	.short	(.L_17 - .L_16)
.L_16:
        /*004c*/ 	.word	0x00000000
        /*0050*/ 	.short	0x0000
        /*0052*/ 	.short	0x0000
        /*0054*/ 	.byte	0x00, 0xf5, 0x21, 0x00


	//----- nvinfo : EIATTR_SPARSE_MMA_MASK
	.align		4
.L_17:
        /*0058*/ 	.byte	0x03, 0x50
        /*005a*/ 	.short	0x0000


	//----- nvinfo : EIATTR_MAXREG_COUNT
	.align		4
        /*005c*/ 	.byte	0x03, 0x1b
        /*005e*/ 	.short	0x00ff


	//----- nvinfo : EIATTR_MERCURY_ISA_VERSION
	.align		4
        /*0060*/ 	.byte	0x03, 0x5f
        /*0062*/ 	.short	0x0101


	//----- nvinfo : EIATTR_VRC_CTA_INIT_COUNT
	.align		4
        /*0064*/ 	.byte	0x02, 0x4a
	.zero		1
	.zero		1


	//----- nvinfo : EIATTR_EXIT_INSTR_OFFSETS
	.align		4
        /*0068*/ 	.byte	0x04, 0x1c
        /*006a*/ 	.short	(.L_19 - .L_18)


	//   ....[0]....
.L_18:
        /*006c*/ 	.word	0x00000090


	//   ....[1]....
        /*0070*/ 	.word	0x00000180


	//----- nvinfo : EIATTR_CBANK_PARAM_SIZE
	.align		4
.L_19:
        /*0074*/ 	.byte	0x03, 0x19
        /*0076*/ 	.short	0x001c


	//----- nvinfo : EIATTR_PARAM_CBANK
	.align		4
        /*0078*/ 	.byte	0x04, 0x0a
        /*007a*/ 	.short	(.L_21 - .L_20)
	.align		4
.L_20:
        /*007c*/ 	.word	index@(.nv.constant0._Z9cudaMergePiS_iii)
        /*0080*/ 	.short	0x0380
        /*0082*/ 	.short	0x001c


	//----- nvinfo : EIATTR_SW_WAR
	.align		4
.L_21:
        /*0084*/ 	.byte	0x04, 0x36
        /*0086*/ 	.short	(.L_23 - .L_22)
.L_22:
        /*0088*/ 	.word	0x00000008
.L_23:


//--------------------- .nv.callgraph             --------------------------
	.section	.nv.callgraph,"",@"SHT_CUDA_CALLGRAPH"
	.align	4
	.sectionentsize	8
	.align		4
        /*0000*/ 	.word	0x00000000
	.align		4
        /*0004*/ 	.word	0xffffffff
	.align		4
        /*0008*/ 	.word	0x00000000
	.align		4
        /*000c*/ 	.word	0xfffffffe
	.align		4
        /*0010*/ 	.word	0x00000000
	.align		4
        /*0014*/ 	.word	0xfffffffd
	.align		4
        /*0018*/ 	.word	0x00000000
	.align		4
        /*001c*/ 	.word	0xfffffffc


//--------------------- .text._Z9cudaMergePiS_iii --------------------------
	.section	.text._Z9cudaMergePiS_iii,"ax",@progbits
	.align	128
        .global         _Z9cudaMergePiS_iii
        .type           _Z9cudaMergePiS_iii,@function
        .size           _Z9cudaMergePiS_iii,(.L_x_1 - _Z9cudaMergePiS_iii)
        .other          _Z9cudaMergePiS_iii,@"STO_CUDA_ENTRY STV_DEFAULT"
_Z9cudaMergePiS_iii:
.text._Z9cudaMergePiS_iii:
[----:B------:R-:W-:Y:S01]  /*0000*/  LDC R1, c[0x0][0x37c] ;  /* 0x0000df00ff017b82 */ /* 0x000fe20000000800 */
[----:B------:R-:W0:Y:S07]  /*0010*/  S2R R3, SR_TID.X ;  /* 0x0000000000037919 */ /* 0x000e2e0000002100 */
[----:B------:R-:W0:Y:S01]  /*0020*/  S2UR UR4, SR_CTAID.X ;  /* 0x00000000000479c3 */ /* 0x000e220000002500 */
[----:B------:R-:W1:Y:S01]  /*0030*/  LDCU UR5, c[0x0][0x390] ;  /* 0x00007200ff0577ac */ /* 0x000e620008000800 */
[----:B------:R-:W2:Y:S06]  /*0040*/  LDCU UR6, c[0x0][0x398] ;  /* 0x00007300ff0677ac */ /* 0x000eac0008000800 */
[----:B------:R-:W0:Y:S02]  /*0050*/  LDC R0, c[0x0][0x360] ;  /* 0x0000d800ff007b82 */ /* 0x000e240000000800 */
[----:B0-----:R-:W-:-:S04]  /*0060*/  IMAD R0, R0, UR4, R3 ;  /* 0x0000000400007c24 */ /* 0x001fc8000f8e0203 */
[----:B-1----:R-:W-:-:S05]  /*0070*/  VIADD R7, R0, UR5 ;  /* 0x0000000500077c36 */ /* 0x002fca0008000000 */
[----:B--2---:R-:W-:-:S13]  /*0080*/  ISETP.GE.AND P0, PT, R7, UR6, PT ;  /* 0x0000000607007c0c */ /* 0x004fda000bf06270 */
[----:B------:R-:W-:Y:S05]  /*0090*/  @P0 EXIT ;  /* 0x000000000000094d */ /* 0x000fea0003800000 */
[----:B------:R-:W0:Y:S01]  /*00a0*/  LDCU UR6, c[0x0][0x394] ;  /* 0x00007280ff0677ac */ /* 0x000e220008000800 */
[----:B------:R-:W1:Y:S01]  /*00b0*/  LDC.64 R2, c[0x0][0x380] ;  /* 0x0000e000ff027b82 */ /* 0x000e620000000a00 */
[----:B------:R-:W-:Y:S01]  /*00c0*/  MOV R0, 0x7fffffff ;  /* 0x7fffffff00007802 */ /* 0x000fe20000000f00 */
[----:B------:R-:W-:Y:S01]  /*00d0*/  IMAD.MOV.U32 R9, RZ, RZ, 0x7fffffff ;  /* 0x7fffffffff097424 */ /* 0x000fe200078e00ff */
[----:B------:R-:W2:Y:S05]  /*00e0*/  LDCU.64 UR4, c[0x0][0x358] ;  /* 0x00006b00ff0477ac */ /* 0x000eaa0008000a00 */
[----:B------:R-:W3:Y:S01]  /*00f0*/  LDC.64 R4, c[0x0][0x388] ;  /* 0x0000e200ff047b82 */ /* 0x000ee20000000a00 */
[----:B0-----:R-:W-:-:S02]  /*0100*/  ISETP.GE.AND P0, PT, R7, UR6, PT ;  /* 0x0000000607007c0c */ /* 0x001fc4000bf06270 */
[C---:B------:R-:W-:Y:S01]  /*0110*/  ISETP.GE.AND P1, PT, R7.reuse, UR6, PT ;  /* 0x0000000607007c0c */ /* 0x040fe2000bf26270 */
[----:B-1----:R-:W-:-:S10]  /*0120*/  IMAD.WIDE R2, R7, 0x4, R2 ;  /* 0x0000000407027825 */ /* 0x002fd400078e0202 */
[----:B--2---:R-:W2:Y:S04]  /*0130*/  @!P0 LDG.E R0, desc[UR4][R2.64] ;  /* 0x0000000402008981 */ /* 0x004ea8000c1e1900 */
[----:B------:R-:W2:Y:S01]  /*0140*/  @P1 LDG.E R9, desc[UR4][R2.64] ;  /* 0x0000000402091981 */ /* 0x000ea2000c1e1900 */
[----:B---3--:R-:W-:Y:S01]  /*0150*/  IMAD.WIDE R4, R7, 0x4, R4 ;  /* 0x0000000407047825 */ /* 0x008fe200078e0204 */
[----:B--2---:R-:W-:-:S05]  /*0160*/  VIMNMX R9, PT, PT, R9, R0, PT ;  /* 0x0000000009097248 */ /* 0x004fca0003fe0100 */
[----:B------:R-:W-:Y:S01]  /*0170*/  STG.E desc[UR4][R4.64], R9 ;  /* 0x0000000904007986 */ /* 0x000fe2000c101904 */
[----:B------:R-:W-:Y:S05]  /*0180*/  EXIT ;  /* 0x000000000000794d */ /* 0x000fea0003800000 */
.L_x_0:
[----:B------:R-:W-:-:S00]  /*0190*/  BRA `(.L_x_0) ;  /* 0xfffffffc00fc7947 */ /* 0x000fc0000383ffff */
[----:B------:R-:W-:-:S00]  /*01a0*/  NOP ;  /* 0x0000000000007918 */ /* 0x000fc00000000000 */
        /* <DEDUP_REMOVED lines=13> */
.L_x_1:


//--------------------- .nv.shared.reserved.0     --------------------------
	.section	.nv.shared.reserved.0,"aw",@nobits
	.weak		__nv_reservedSMEM_offset_0_alias
	.size		__nv_reservedSMEM_offset_0_alias, 0, 64
	.other		__nv_reservedSMEM_offset_0_alias,@"STO_CUDA_RESERVED_SHARED STV_DEFAULT"
__nv_reservedSMEM_offset_0_alias:
	.zero		0
	.zero		64


//--------------------- .nv.constant0._Z9cudaMergePiS_iii --------------------------
	.section	.nv.constant0._Z9cudaMergePiS_iii,"a",@progbits
	.sectionflags	@""
	.align	4
.nv.constant0._Z9cudaMergePiS_iii:
	.zero		924


//--------------------- SYMBOLS --------------------------

	.type		.nv.reservedSmem.offset0,@object
	.size		.nv.reservedSmem.offset0,0x4
